//
// Generated by NVIDIA NVVM Compiler
//
// Compiler Build ID: CL-36424714
// Cuda compilation tools, release 13.0, V13.0.88
// Based on NVVM 20.0.0
//

.version 9.0
.target sm_100
.address_size 64

	// .globl	_Z11clock_blockPll
// _ZZ3sumPliE8s_clocks has been demoted

.visible .entry _Z11clock_blockPll(
	.param .u64 .ptr .align 1 _Z11clock_blockPll_param_0,
	.param .u64 _Z11clock_blockPll_param_1
)
{
	.reg .pred 	%p<6>;
	.reg .b32 	%r<39>;
	.reg .b64 	%rd<52>;

	ld.param.u64 	%rd21, [_Z11clock_blockPll_param_0];
	ld.param.u64 	%rd22, [_Z11clock_blockPll_param_1];
	setp.lt.s64 	%p1, %rd22, 1;
	mov.b64 	%rd51, 0;
	@%p1 bra 	$L__BB0_9;
	and.b64  	%rd47, %rd22, 3;
	setp.lt.u64 	%p2, %rd22, 4;
	mov.b64 	%rd51, 0;
	mov.b32 	%r38, 0;
	@%p2 bra 	$L__BB0_5;
	and.b64  	%rd43, %rd22, 9223372036854775804;
	mov.b64 	%rd51, 0;
	mov.b32 	%r37, 0;
	mov.b32 	%r36, 1;
	mov.b32 	%r35, 3;
	mov.b32 	%r34, 2;
$L__BB0_3:
	mul.hi.u32 	%r16, %r35, -1431655765;
	shr.u32 	%r17, %r16, 1;
	mul.lo.s32 	%r18, %r17, 3;
	mul.hi.u32 	%r19, %r34, -1431655765;
	shr.u32 	%r20, %r19, 1;
	mul.lo.s32 	%r21, %r20, 3;
	mul.hi.u32 	%r22, %r36, -1431655765;
	shr.u32 	%r23, %r22, 1;
	mul.lo.s32 	%r24, %r23, 3;
	mul.hi.u32 	%r25, %r37, -1431655765;
	shr.u32 	%r26, %r25, 1;
	mad.lo.s32 	%r27, %r26, -3, %r36;
	add.s32 	%r28, %r27, -1;
	cvt.u64.u32 	%rd27, %r28;
	add.s64 	%rd28, %rd51, %rd27;
	sub.s32 	%r29, %r36, %r24;
	cvt.u64.u32 	%rd29, %r29;
	add.s64 	%rd30, %rd28, %rd29;
	sub.s32 	%r30, %r36, %r21;
	add.s32 	%r31, %r30, 1;
	cvt.u64.u32 	%rd31, %r31;
	add.s64 	%rd32, %rd30, %rd31;
	sub.s32 	%r32, %r36, %r18;
	add.s32 	%r33, %r32, 2;
	cvt.u64.u32 	%rd33, %r33;
	add.s64 	%rd51, %rd32, %rd33;
	add.s32 	%r37, %r37, 4;
	add.s32 	%r36, %r36, 4;
	add.s32 	%r35, %r35, 4;
	add.s32 	%r34, %r34, 4;
	add.s64 	%rd43, %rd43, -4;
	setp.ne.s64 	%p3, %rd43, 0;
	@%p3 bra 	$L__BB0_3;
	add.s32 	%r38, %r36, -1;
$L__BB0_5:
	setp.eq.s64 	%p4, %rd47, 0;
	@%p4 bra 	$L__BB0_9;
	cvt.u64.u32 	%rd48, %r38;
	add.s64 	%rd49, %rd48, -1;
$L__BB0_7:
	.pragma "nounroll";
	mov.u64 	%rd14, %rd51;
	mul.hi.u64 	%rd34, %rd48, -6148914691236517205;
	shr.u64 	%rd35, %rd34, 1;
	mul.lo.s64 	%rd36, %rd35, 3;
	sub.s64 	%rd37, %rd48, %rd36;
	add.s64 	%rd51, %rd14, %rd37;
	add.s64 	%rd49, %rd49, 1;
	add.s64 	%rd48, %rd48, 1;
	add.s64 	%rd47, %rd47, -1;
	setp.ne.s64 	%p5, %rd47, 0;
	@%p5 bra 	$L__BB0_7;
	mul.hi.u64 	%rd38, %rd49, -6148914691236517205;
	shr.u64 	%rd39, %rd38, 1;
	mul.lo.s64 	%rd40, %rd39, 3;
	sub.s64 	%rd41, %rd49, %rd40;
	add.s64 	%rd51, %rd41, %rd14;
$L__BB0_9:
	cvta.to.global.u64 	%rd42, %rd21;
	st.global.u64 	[%rd42], %rd51;
	ret;

}
	// .globl	_Z3sumPli
.visible .entry _Z3sumPli(
	.param .u64 .ptr .align 1 _Z3sumPli_param_0,
	.param .u32 _Z3sumPli_param_1
)
{
	.reg .pred 	%p<8>;
	.reg .b32 	%r<10>;
	.reg .b64 	%rd<29>;
	// demoted variable
	.shared .align 8 .b8 _ZZ3sumPliE8s_clocks[256];
	ld.param.u64 	%rd6, [_Z3sumPli_param_0];
	ld.param.u32 	%r6, [_Z3sumPli_param_1];
	cvta.to.global.u64 	%rd1, %rd6;
	mov.u32 	%r1, %tid.x;
	setp.ge.s32 	%p1, %r1, %r6;
	mov.b64 	%rd28, 0;
	@%p1 bra 	$L__BB1_3;
	mov.b64 	%rd28, 0;
	mov.u32 	%r2, %ntid.x;
	mov.u32 	%r9, %r1;
$L__BB1_2:
	mul.wide.s32 	%rd8, %r9, 8;
	add.s64 	%rd9, %rd1, %rd8;
	ld.global.u64 	%rd10, [%rd9];
	add.s64 	%rd28, %rd10, %rd28;
	add.s32 	%r9, %r9, %r2;
	setp.lt.s32 	%p2, %r9, %r6;
	@%p2 bra 	$L__BB1_2;
$L__BB1_3:
	shl.b32 	%r7, %r1, 3;
	mov.u32 	%r8, _ZZ3sumPliE8s_clocks;
	add.s32 	%r5, %r8, %r7;
	st.shared.u64 	[%r5], %rd28;
	bar.sync 	0;
	setp.gt.u32 	%p3, %r1, 15;
	@%p3 bra 	$L__BB1_5;
	ld.shared.u64 	%rd11, [%r5+128];
	ld.shared.u64 	%rd12, [%r5];
	add.s64 	%rd13, %rd12, %rd11;
	st.shared.u64 	[%r5], %rd13;
$L__BB1_5:
	bar.sync 	0;
	setp.gt.u32 	%p4, %r1, 7;
	@%p4 bra 	$L__BB1_7;
	ld.shared.u64 	%rd14, [%r5+64];
	ld.shared.u64 	%rd15, [%r5];
	add.s64 	%rd16, %rd15, %rd14;
	st.shared.u64 	[%r5], %rd16;
$L__BB1_7:
	bar.sync 	0;
	setp.gt.u32 	%p5, %r1, 3;
	@%p5 bra 	$L__BB1_9;
	ld.shared.u64 	%rd17, [%r5+32];
	ld.shared.u64 	%rd18, [%r5];
	add.s64 	%rd19, %rd18, %rd17;
	st.shared.u64 	[%r5], %rd19;
$L__BB1_9:
	bar.sync 	0;
	setp.gt.u32 	%p6, %r1, 1;
	@%p6 bra 	$L__BB1_11;
	ld.shared.u64 	%rd20, [%r5+16];
	ld.shared.u64 	%rd21, [%r5];
	add.s64 	%rd22, %rd21, %rd20;
	st.shared.u64 	[%r5], %rd22;
$L__BB1_11:
	bar.sync 	0;
	setp.ne.s32 	%p7, %r1, 0;
	@%p7 bra 	$L__BB1_13;
	ld.shared.u64 	%rd23, [_ZZ3sumPliE8s_clocks+8];
	ld.shared.u64 	%rd24, [%r5];
	add.s64 	%rd25, %rd24, %rd23;
	st.shared.u64 	[%r5], %rd25;
$L__BB1_13:
	bar.sync 	0;
	ld.shared.u64 	%rd26, [_ZZ3sumPliE8s_clocks];
	st.global.u64 	[%rd1], %rd26;
	ret;

}


// ===== COMPILED SASS (sm_100) =====

	.target	sm_100

	.elftype	@"ET_EXEC"


//--------------------- .note.nv.tkinfo           --------------------------
	.section	.note.nv.tkinfo,"",@"SHT_NOTE"
	.sectionflags	@"SHF_NOTE_NV_TKINFO"
	.tkinfo
        /*0018*/ 	.word	0x00000002
        /*0030*/ 	.string	""
        /*0030*/ 	.string	"ptxas"
        /*0030*/ 	.string	"Cuda compilation tools, release 13.0, V13.0.88"
        /*0030*/ 	.string	"Build cuda_13.0.r13.0/compiler.36424714_0"
        /*0030*/ 	.string	"-arch sm_100 -m 64 "



//--------------------- .note.nv.cuinfo           --------------------------
	.section	.note.nv.cuinfo,"",@"SHT_NOTE"
	.sectionflags	@"SHF_NOTE_NV_CUINFO"
        /*0018*/ 	.short	0x0002
        /*001a*/ 	.short	0x0064
        /*001c*/ 	.short	0x0082
	.zero		2


//--------------------- .nv.info                  --------------------------
	.section	.nv.info,"",@"SHT_CUDA_INFO"
	.align	4


	//----- nvinfo : EIATTR_REGCOUNT
	.align		4
        /*0000*/ 	.byte	0x04, 0x2f
        /*0002*/ 	.short	(.L_1 - .L_0)
	.align		4
.L_0:
        /*0004*/ 	.word	index@(_Z11clock_blockPll)
        /*0008*/ 	.word	0x00000008


	//----- nvinfo : EIATTR_FRAME_SIZE
	.align		4
.L_1:
        /*000c*/ 	.byte	0x04, 0x11
        /*000e*/ 	.short	(.L_3 - .L_2)
	.align		4
.L_2:
        /*0010*/ 	.word	index@(_Z11clock_blockPll)
        /*0014*/ 	.word	0x00000000


	//----- nvinfo : EIATTR_REGCOUNT
	.align		4
.L_3:
        /*0018*/ 	.byte	0x04, 0x2f
        /*001a*/ 	.short	(.L_5 - .L_4)
	.align		4
.L_4:
        /*001c*/ 	.word	index@(_Z3sumPli)
        /*0020*/ 	.word	0x0000000e


	//----- nvinfo : EIATTR_FRAME_SIZE
	.align		4
.L_5:
        /*0024*/ 	.byte	0x04, 0x11
        /*0026*/ 	.short	(.L_7 - .L_6)
	.align		4
.L_6:
        /*0028*/ 	.word	index@(_Z3sumPli)
        /*002c*/ 	.word	0x00000000


	//----- nvinfo : EIATTR_MIN_STACK_SIZE
	.align		4
.L_7:
        /*0030*/ 	.byte	0x04, 0x12
        /*0032*/ 	.short	(.L_9 - .L_8)
	.align		4
.L_8:
        /*0034*/ 	.word	index@(_Z3sumPli)
        /*0038*/ 	.word	0x00000000


	//----- nvinfo : EIATTR_MIN_STACK_SIZE
	.align		4
.L_9:
        /*003c*/ 	.byte	0x04, 0x12
        /*003e*/ 	.short	(.L_11 - .L_10)
	.align		4
.L_10:
        /*0040*/ 	.word	index@(_Z11clock_blockPll)
        /*0044*/ 	.word	0x00000000
.L_11:


//--------------------- .nv.compat                --------------------------
	.section	.nv.compat,"",@"SHT_CUDA_COMPAT_INFO"
	.align	4
        /*0000*/ 	.byte	0x02, 0x09, 0x00, 0x00, 0x02, 0x02, 0x01, 0x00, 0x02, 0x05, 0x05, 0x00, 0x03, 0x07, 0x01, 0x01
        /*0010*/ 	.byte	0x02, 0x03, 0x00, 0x00, 0x02, 0x06, 0x01, 0x00, 0x04, 0x0b, 0x08, 0x00, 0x09, 0x00, 0x00, 0x00
        /*0020*/ 	.byte	0x00, 0x00, 0x00, 0x00


//--------------------- .nv.info._Z3sumPli        --------------------------
	.section	.nv.info._Z3sumPli,"",@"SHT_CUDA_INFO"
	.sectionflags	@""
	.align	4


	//----- nvinfo : EIATTR_CUDA_API_VERSION
	.align		4
        /*0000*/ 	.byte	0x04, 0x37
        /*0002*/ 	.short	(.L_13 - .L_12)
.L_12:
        /*0004*/ 	.word	0x00000082


	//----- nvinfo : EIATTR_KPARAM_INFO
	.align		4
.L_13:
        /*0008*/ 	.byte	0x04, 0x17
        /*000a*/ 	.short	(.L_15 - .L_14)
.L_14:
        /*000c*/ 	.word	0x00000000
        /*0010*/ 	.short	0x0001
        /*0012*/ 	.short	0x0008
        /*0014*/ 	.byte	0x00, 0xf0, 0x11, 0x00


	//----- nvinfo : EIATTR_KPARAM_INFO
	.align		4
.L_15:
        /*0018*/ 	.byte	0x04, 0x17
        /*001a*/ 	.short	(.L_17 - .L_16)
.L_16:
        /*001c*/ 	.word	0x00000000
        /*0020*/ 	.short	0x0000
        /*0022*/ 	.short	0x0000
        /*0024*/ 	.byte	0x00, 0xf5, 0x21, 0x00


	//----- nvinfo : EIATTR_SPARSE_MMA_MASK
	.align		4
.L_17:
        /*0028*/ 	.byte	0x03, 0x50
        /*002a*/ 	.short	0x0000


	//----- nvinfo : EIATTR_MAXREG_COUNT
	.align		4
        /*002c*/ 	.byte	0x03, 0x1b
        /*002e*/ 	.short	0x00ff


	//----- nvinfo : EIATTR_NUM_BARRIERS
	.align		4
        /*0030*/ 	.byte	0x02, 0x4c
        /*0032*/ 	.byte	0x01
	.zero		1


	//----- nvinfo : EIATTR_MERCURY_ISA_VERSION
	.align		4
        /*0034*/ 	.byte	0x03, 0x5f
        /*0036*/ 	.short	0x0101


	//----- nvinfo : EIATTR_VRC_CTA_INIT_COUNT
	.align		4
        /*0038*/ 	.byte	0x02, 0x4a
	.zero		1
	.zero		1


	//----- nvinfo : EIATTR_EXIT_INSTR_OFFSETS
	.align		4
        /*003c*/ 	.byte	0x04, 0x1c
        /*003e*/ 	.short	(.L_19 - .L_18)


	//   ....[0]....
.L_18:
        /*0040*/ 	.word	0x00000400


	//----- nvinfo : EIATTR_CRS_STACK_SIZE
	.align		4
.L_19:
        /*0044*/ 	.byte	0x04, 0x1e
        /*0046*/ 	.short	(.L_21 - .L_20)
.L_20:
        /*0048*/ 	.word	0x00000000


	//----- nvinfo : EIATTR_CBANK_PARAM_SIZE
	.align		4
.L_21:
        /*004c*/ 	.byte	0x03, 0x19
        /*004e*/ 	.short	0x000c


	//----- nvinfo : EIATTR_PARAM_CBANK
	.align		4
        /*0050*/ 	.byte	0x04, 0x0a
        /*0052*/ 	.short	(.L_23 - .L_22)
	.align		4
.L_22:
        /*0054*/ 	.word	index@(.nv.constant0._Z3sumPli)
        /*0058*/ 	.short	0x0380
        /*005a*/ 	.short	0x000c


	//----- nvinfo : EIATTR_SW_WAR
	.align		4
.L_23:
        /*005c*/ 	.byte	0x04, 0x36
        /*005e*/ 	.short	(.L_25 - .L_24)
.L_24:
        /*0060*/ 	.word	0x00000008
.L_25:


//--------------------- .nv.info._Z11clock_blockPll --------------------------
	.section	.nv.info._Z11clock_blockPll,"",@"SHT_CUDA_INFO"
	.sectionflags	@""
	.align	4


	//----- nvinfo : EIATTR_CUDA_API_VERSION
	.align		4
        /*0000*/ 	.byte	0x04, 0x37
        /*0002*/ 	.short	(.L_27 - .L_26)
.L_26:
        /*0004*/ 	.word	0x00000082


	//----- nvinfo : EIATTR_KPARAM_INFO
	.align		4
.L_27:
        /*0008*/ 	.byte	0x04, 0x17
        /*000a*/ 	.short	(.L_29 - .L_28)
.L_28:
        /*000c*/ 	.word	0x00000000
        /*0010*/ 	.short	0x0001
        /*0012*/ 	.short	0x0008
        /*0014*/ 	.byte	0x00, 0xf0, 0x21, 0x00


	//----- nvinfo : EIATTR_KPARAM_INFO
	.align		4
.L_29:
        /*0018*/ 	.byte	0x04, 0x17
        /*001a*/ 	.short	(.L_31 - .L_30)
.L_30:
        /*001c*/ 	.word	0x00000000
        /*0020*/ 	.short	0x0000
        /*0022*/ 	.short	0x0000
        /*0024*/ 	.byte	0x00, 0xf5, 0x21, 0x00


	//----- nvinfo : EIATTR_SPARSE_MMA_MASK
	.align		4
.L_31:
        /*0028*/ 	.byte	0x03, 0x50
        /*002a*/ 	.short	0x0000


	//----- nvinfo : EIATTR_MAXREG_COUNT
	.align		4
        /*002c*/ 	.byte	0x03, 0x1b
        /*002e*/ 	.short	0x00ff


	//----- nvinfo : EIATTR_MERCURY_ISA_VERSION
	.align		4
        /*0030*/ 	.byte	0x03, 0x5f
        /*0032*/ 	.short	0x0101


	//----- nvinfo : EIATTR_VRC_CTA_INIT_COUNT
	.align		4
        /*0034*/ 	.byte	0x02, 0x4a
	.zero		1
	.zero		1


	//----- nvinfo : EIATTR_EXIT_INSTR_OFFSETS
	.align		4
        /*0038*/ 	.byte	0x04, 0x1c
        /*003a*/ 	.short	(.L_33 - .L_32)


	//   ....[0]....
.L_32:
        /*003c*/ 	.word	0x000006a0


	//----- nvinfo : EIATTR_CBANK_PARAM_SIZE
	.align		4
.L_33:
        /*0040*/ 	.byte	0x03, 0x19
        /*0042*/ 	.short	0x0010


	//----- nvinfo : EIATTR_PARAM_CBANK
	.align		4
        /*0044*/ 	.byte	0x04, 0x0a
        /*0046*/ 	.short	(.L_35 - .L_34)
	.align		4
.L_34:
        /*0048*/ 	.word	index@(.nv.constant0._Z11clock_blockPll)
        /*004c*/ 	.short	0x0380
        /*004e*/ 	.short	0x0010


	//----- nvinfo : EIATTR_SW_WAR
	.align		4
.L_35:
        /*0050*/ 	.byte	0x04, 0x36
        /*0052*/ 	.short	(.L_37 - .L_36)
.L_36:
        /*0054*/ 	.word	0x00000008
.L_37:


//--------------------- .nv.callgraph             --------------------------
	.section	.nv.callgraph,"",@"SHT_CUDA_CALLGRAPH"
	.align	4
	.sectionentsize	8
	.align		4
        /*0000*/ 	.word	0x00000000
	.align		4
        /*0004*/ 	.word	0xffffffff
	.align		4
        /*0008*/ 	.word	0x00000000
	.align		4
        /*000c*/ 	.word	0xfffffffe
	.align		4
        /*0010*/ 	.word	0x00000000
	.align		4
        /*0014*/ 	.word	0xfffffffd
	.align		4
        /*0018*/ 	.word	0x00000000
	.align		4
        /*001c*/ 	.word	0xfffffffc


//--------------------- .text._Z3sumPli           --------------------------
	.section	.text._Z3sumPli,"ax",@progbits
	.align	128
        .global         _Z3sumPli
        .type           _Z3sumPli,@function
        .size           _Z3sumPli,(.L_x_9 - _Z3sumPli)
        .other          _Z3sumPli,@"STO_CUDA_ENTRY STV_DEFAULT"
_Z3sumPli:
.text._Z3sumPli:
[----:B------:R-:W-:Y:S01]  /*0000*/  LDC R1, c[0x0][0x37c] ;  /* 0x0000df00ff017b82 */ /* 0x000fe20000000800 */
[----:B------:R-:W0:Y:S01]  /*0010*/  S2R R2, SR_TID.X ;  /* 0x0000000000027919 */ /* 0x000e220000002100 */
[----:B------:R-:W0:Y:S01]  /*0020*/  LDCU UR8, c[0x0][0x388] ;  /* 0x00007100ff0877ac */ /* 0x000e220008000800 */
[----:B------:R-:W-:Y:S01]  /*0030*/  BSSY.RECONVERGENT B0, `(.L_x_0) ;  /* 0x0000010000007945 */ /* 0x000fe20003800200 */
[----:B------:R-:W-:Y:S01]  /*0040*/  CS2R R8, SRZ ;  /* 0x0000000000087805 */ /* 0x000fe2000001ff00 */
[----:B------:R-:W1:Y:S01]  /*0050*/  LDCU.64 UR6, c[0x0][0x358] ;  /* 0x00006b00ff0677ac */ /* 0x000e620008000a00 */
[----:B0-----:R-:W-:-:S13]  /*0060*/  ISETP.GE.AND P0, PT, R2, UR8, PT ;  /* 0x0000000802007c0c */ /* 0x001fda000bf06270 */
[----:B-1----:R-:W-:Y:S05]  /*0070*/  @P0 BRA `(.L_x_1) ;  /* 0x00000000002c0947 */ /* 0x002fea0003800000 */
[----:B------:R-:W0:Y:S01]  /*0080*/  LDC R0, c[0x0][0x360] ;  /* 0x0000d800ff007b82 */ /* 0x000e220000000800 */
[----:B------:R-:W-:Y:S01]  /*0090*/  CS2R R8, SRZ ;  /* 0x0000000000087805 */ /* 0x000fe2000001ff00 */
[----:B------:R-:W-:-:S06]  /*00a0*/  IMAD.MOV.U32 R3, RZ, RZ, R2 ;  /* 0x000000ffff037224 */ /* 0x000fcc00078e0002 */
[----:B------:R-:W1:Y:S02]  /*00b0*/  LDC.64 R6, c[0x0][0x380] ;  /* 0x0000e000ff067b82 */ /* 0x000e640000000a00 */
.L_x_2:
[----:B-1----:R-:W-:-:S06]  /*00c0*/  IMAD.WIDE R4, R3, 0x8, R6 ;  /* 0x0000000803047825 */ /* 0x002fcc00078e0206 */
[----:B------:R-:W2:Y:S01]  /*00d0*/  LDG.E.64 R4, desc[UR6][R4.64] ;  /* 0x0000000604047981 */ /* 0x000ea2000c1e1b00 */
[----:B0-----:R-:W-:-:S05]  /*00e0*/  IMAD.IADD R3, R0, 0x1, R3 ;  /* 0x0000000100037824 */ /* 0x001fca00078e0203 */
[----:B------:R-:W-:Y:S02]  /*00f0*/  ISETP.GE.AND P0, PT, R3, UR8, PT ;  /* 0x0000000803007c0c */ /* 0x000fe4000bf06270 */
[----:B--2---:R-:W-:-:S05]  /*0100*/  IADD3 R8, P1, PT, R4, R8, RZ ;  /* 0x0000000804087210 */ /* 0x004fca0007f3e0ff */
[----:B------:R-:W-:-:S06]  /*0110*/  IMAD.X R9, R5, 0x1, R9, P1 ;  /* 0x0000000105097824 */ /* 0x000fcc00008e0609 */
[----:B------:R-:W-:Y:S05]  /*0120*/  @!P0 BRA `(.L_x_2) ;  /* 0xfffffffc00e48947 */ /* 0x000fea000383ffff */
.L_x_1:
[----:B------:R-:W-:Y:S05]  /*0130*/  BSYNC.RECONVERGENT B0 ;  /* 0x0000000000007941 */ /* 0x000fea0003800200 */
.L_x_0:
[----:B------:R-:W0:Y:S01]  /*0140*/  S2UR UR5, SR_CgaCtaId ;  /* 0x00000000000579c3 */ /* 0x000e220000008800 */
[----:B------:R-:W-:Y:S01]  /*0150*/  UMOV UR4, 0x400 ;  /* 0x0000040000047882 */ /* 0x000fe20000000000 */
[C---:B------:R-:W-:Y:S02]  /*0160*/  ISETP.GT.U32.AND P1, PT, R2.reuse, 0xf, PT ;  /* 0x0000000f0200780c */ /* 0x040fe40003f24070 */
[----:B------:R-:W-:Y:S01]  /*0170*/  ISETP.GT.U32.AND P0, PT, R2, 0x7, PT ;  /* 0x000000070200780c */ /* 0x000fe20003f04070 */
[----:B0-----:R-:W-:-:S06]  /*0180*/  ULEA UR4, UR5, UR4, 0x18 ;  /* 0x0000000405047291 */ /* 0x001fcc000f8ec0ff */
[----:B------:R-:W-:-:S05]  /*0190*/  LEA R0, R2, UR4, 0x3 ;  /* 0x0000000402007c11 */ /* 0x000fca000f8e18ff */
[----:B------:R-:W-:Y:S01]  /*01a0*/  STS.64 [R0], R8 ;  /* 0x0000000800007388 */ /* 0x000fe20000000a00 */
[----:B------:R-:W-:Y:S06]  /*01b0*/  BAR.SYNC.DEFER_BLOCKING 0x0 ;  /* 0x0000000000007b1d */ /* 0x000fec0000010000 */
[----:B------:R-:W-:Y:S04]  /*01c0*/  @!P1 LDS.64 R4, [R0+0x80] ;  /* 0x0000800000049984 */ /* 0x000fe80000000a00 */
[----:B------:R-:W0:Y:S02]  /*01d0*/  @!P1 LDS.64 R6, [R0] ;  /* 0x0000000000069984 */ /* 0x000e240000000a00 */
[----:B0-----:R-:W-:-:S05]  /*01e0*/  @!P1 IADD3 R10, P2, PT, R4, R6, RZ ;  /* 0x00000006040a9210 */ /* 0x001fca0007f5e0ff */
[----:B------:R-:W-:-:S05]  /*01f0*/  @!P1 IMAD.X R11, R5, 0x1, R7, P2 ;  /* 0x00000001050b9824 */ /* 0x000fca00010e0607 */
[----:B------:R-:W-:Y:S01]  /*0200*/  @!P1 STS.64 [R0], R10 ;  /* 0x0000000a00009388 */ /* 0x000fe20000000a00 */
[----:B------:R-:W-:Y:S01]  /*0210*/  BAR.SYNC.DEFER_BLOCKING 0x0 ;  /* 0x0000000000007b1d */ /* 0x000fe20000010000 */
[----:B------:R-:W-:-:S05]  /*0220*/  ISETP.GT.U32.AND P1, PT, R2, 0x3, PT ;  /* 0x000000030200780c */ /* 0x000fca0003f24070 */
        /* <DEDUP_REMOVED lines=13> */
[----:B------:R-:W-:-:S05]  /*0300*/  ISETP.NE.AND P1, PT, R2, RZ, PT ;  /* 0x000000ff0200720c */ /* 0x000fca0003f25270 */
[----:B------:R-:W-:Y:S04]  /*0310*/  @!P0 LDS.64 R4, [R0+0x10] ;  /* 0x0000100000048984 */ /* 0x000fe80000000a00 */
[----:B------:R-:W0:Y:S02]  /*0320*/  @!P0 LDS.64 R6, [R0] ;  /* 0x0000000000068984 */ /* 0x000e240000000a00 */
[----:B0-----:R-:W-:-:S05]  /*0330*/  @!P0 IADD3 R6, P2, PT, R4, R6, RZ ;  /* 0x0000000604068210 */ /* 0x001fca0007f5e0ff */
[----:B------:R-:W-:-:S05]  /*0340*/  @!P0 IMAD.X R7, R5, 0x1, R7, P2 ;  /* 0x0000000105078824 */ /* 0x000fca00010e0607 */
[----:B------:R-:W-:Y:S01]  /*0350*/  @!P0 STS.64 [R0], R6 ;  /* 0x0000000600008388 */ /* 0x000fe20000000a00 */
[----:B------:R-:W-:Y:S06]  /*0360*/  BAR.SYNC.DEFER_BLOCKING 0x0 ;  /* 0x0000000000007b1d */ /* 0x000fec0000010000 */
[----:B------:R-:W-:Y:S04]  /*0370*/  @!P1 LDS.64 R2, [UR4+0x8] ;  /* 0x00000804ff029984 */ /* 0x000fe80008000a00 */
[----:B------:R-:W0:Y:S02]  /*0380*/  @!P1 LDS.64 R4, [R0] ;  /* 0x0000000000049984 */ /* 0x000e240000000a00 */
[----:B0-----:R-:W-:-:S05]  /*0390*/  @!P1 IADD3 R8, P0, PT, R2, R4, RZ ;  /* 0x0000000402089210 */ /* 0x001fca0007f1e0ff */
[----:B------:R-:W-:Y:S02]  /*03a0*/  @!P1 IMAD.X R9, R3, 0x1, R5, P0 ;  /* 0x0000000103099824 */ /* 0x000fe400000e0605 */
[----:B------:R-:W0:Y:S03]  /*03b0*/  LDC.64 R4, c[0x0][0x380] ;  /* 0x0000e000ff047b82 */ /* 0x000e260000000a00 */
[----:B------:R-:W-:Y:S05]  /*03c0*/  @!P1 STS.64 [R0], R8 ;  /* 0x0000000800009388 */ /* 0x000fea0000000a00 */
[----:B------:R-:W-:Y:S06]  /*03d0*/  BAR.SYNC.DEFER_BLOCKING 0x0 ;  /* 0x0000000000007b1d */ /* 0x000fec0000010000 */
[----:B------:R-:W0:Y:S04]  /*03e0*/  LDS.64 R2, [UR4] ;  /* 0x00000004ff027984 */ /* 0x000e280008000a00 */
[----:B0-----:R-:W-:Y:S01]  /*03f0*/  STG.E.64 desc[UR6][R4.64], R2 ;  /* 0x0000000204007986 */ /* 0x001fe2000c101b06 */
[----:B------:R-:W-:Y:S05]  /*0400*/  EXIT ;  /* 0x000000000000794d */ /* 0x000fea0003800000 */
.L_x_3:
[----:B------:R-:W-:-:S00]  /*0410*/  BRA `(.L_x_3) ;  /* 0xfffffffc00fc7947 */ /* 0x000fc0000383ffff */
[----:B------:R-:W-:-:S00]  /*0420*/  NOP ;  /* 0x0000000000007918 */ /* 0x000fc00000000000 */
        /* <DEDUP_REMOVED lines=13> */
.L_x_9:


//--------------------- .text._Z11clock_blockPll  --------------------------
	.section	.text._Z11clock_blockPll,"ax",@progbits
	.align	128
        .global         _Z11clock_blockPll
        .type           _Z11clock_blockPll,@function
        .size           _Z11clock_blockPll,(.L_x_10 - _Z11clock_blockPll)
        .other          _Z11clock_blockPll,@"STO_CUDA_ENTRY STV_DEFAULT"
_Z11clock_blockPll:
.text._Z11clock_blockPll:
[----:B------:R-:W-:Y:S01]  /*0000*/  LDC R1, c[0x0][0x37c] ;  /* 0x0000df00ff017b82 */ /* 0x000fe20000000800 */
[----:B------:R-:W0:Y:S01]  /*0010*/  LDCU.64 UR10, c[0x0][0x388] ;  /* 0x00007100ff0a77ac */ /* 0x000e220008000a00 */
[----:B------:R-:W1:Y:S01]  /*0020*/  LDCU.64 UR18, c[0x0][0x358] ;  /* 0x00006b00ff1277ac */ /* 0x000e620008000a00 */
[----:B------:R-:W-:Y:S01]  /*0030*/  UMOV UR7, URZ ;  /* 0x000000ff00077c82 */ /* 0x000fe20008000000 */
[----:B------:R-:W-:Y:S01]  /*0040*/  UMOV UR8, URZ ;  /* 0x000000ff00087c82 */ /* 0x000fe20008000000 */
[----:B0-----:R-:W-:-:S04]  /*0050*/  UISETP.GE.U32.AND UP0, UPT, UR10, 0x1, UPT ;  /* 0x000000010a00788c */ /* 0x001fc8000bf06070 */
[----:B------:R-:W-:-:S09]  /*0060*/  UISETP.GE.AND.EX UP0, UPT, UR11, URZ, UPT, UP0 ;  /* 0x000000ff0b00728c */ /* 0x000fd2000bf06300 */
[----:B-1----:R-:W-:Y:S05]  /*0070*/  BRA.U !UP0, `(.L_x_4) ;  /* 0x0000000508787547 */ /* 0x002fea000b800000 */
[----:B------:R-:W-:Y:S02]  /*0080*/  UISETP.GE.U32.AND UP0, UPT, UR10, 0x4, UPT ;  /* 0x000000040a00788c */ /* 0x000fe4000bf06070 */
[----:B------:R-:W-:Y:S02]  /*0090*/  ULOP3.LUT UR23, UR10, 0x3, URZ, 0xc0, !UPT ;  /* 0x000000030a177892 */ /* 0x000fe4000f8ec0ff */
[----:B------:R-:W-:Y:S01]  /*00a0*/  UISETP.GE.U32.AND.EX UP0, UPT, UR11, URZ, UPT, UP0 ;  /* 0x000000ff0b00728c */ /* 0x000fe2000bf06100 */
[----:B------:R-:W-:Y:S01]  /*00b0*/  UMOV UR6, URZ ;  /* 0x000000ff00067c82 */ /* 0x000fe20008000000 */
[----:B------:R-:W-:Y:S01]  /*00c0*/  UMOV UR7, URZ ;  /* 0x000000ff00077c82 */ /* 0x000fe20008000000 */
[----:B------:R-:W-:Y:S01]  /*00d0*/  UMOV UR8, URZ ;  /* 0x000000ff00087c82 */ /* 0x000fe20008000000 */
[----:B------:R-:W-:-:S05]  /*00e0*/  UMOV UR4, URZ ;  /* 0x000000ff00047c82 */ /* 0x000fca0008000000 */
[----:B------:R-:W-:Y:S05]  /*00f0*/  BRA.U !UP0, `(.L_x_5) ;  /* 0x0000000108947547 */ /* 0x000fea000b800000 */
[----:B------:R-:W-:Y:S02]  /*0100*/  ULOP3.LUT UR9, UR10, 0xfffffffc, URZ, 0xc0, !UPT ;  /* 0xfffffffc0a097892 */ /* 0x000fe4000f8ec0ff */
[----:B------:R-:W-:Y:S01]  /*0110*/  ULOP3.LUT UR20, UR11, 0x7fffffff, URZ, 0xc0, !UPT ;  /* 0x7fffffff0b147892 */ /* 0x000fe2000f8ec0ff */
[----:B------:R-:W-:Y:S01]  /*0120*/  UMOV UR7, URZ ;  /* 0x000000ff00077c82 */ /* 0x000fe20008000000 */
[----:B------:R-:W-:Y:S01]  /*0130*/  UMOV UR8, URZ ;  /* 0x000000ff00087c82 */ /* 0x000fe20008000000 */
[----:B------:R-:W-:Y:S01]  /*0140*/  UMOV UR4, URZ ;  /* 0x000000ff00047c82 */ /* 0x000fe20008000000 */
[----:B------:R-:W-:Y:S01]  /*0150*/  UMOV UR5, 0x1 ;  /* 0x0000000100057882 */ /* 0x000fe20000000000 */
[----:B------:R-:W-:Y:S01]  /*0160*/  UMOV UR21, 0x3 ;  /* 0x0000000300157882 */ /* 0x000fe20000000000 */
[----:B------:R-:W-:-:S06]  /*0170*/  UMOV UR22, 0x2 ;  /* 0x0000000200167882 */ /* 0x000fcc0000000000 */
.L_x_6:
[----:B------:R-:W-:Y:S02]  /*0180*/  UIMAD.WIDE.U32 UR16, UR4, -0x55555555, URZ ;  /* 0xaaaaaaab041078a5 */ /* 0x000fe4000f8e00ff */
[----:B------:R-:W-:Y:S02]  /*0190*/  UIMAD.WIDE.U32 UR14, UR5, -0x55555555, URZ ;  /* 0xaaaaaaab050e78a5 */ /* 0x000fe4000f8e00ff */
[----:B------:R-:W-:Y:S02]  /*01a0*/  USHF.R.U32.HI UR17, URZ, 0x1, UR17 ;  /* 0x00000001ff117899 */ /* 0x000fe40008011611 */
[----:B------:R-:W-:Y:S02]  /*01b0*/  USHF.R.U32.HI UR15, URZ, 0x1, UR15 ;  /* 0x00000001ff0f7899 */ /* 0x000fe4000801160f */
[----:B------:R-:W-:Y:S02]  /*01c0*/  UIMAD UR17, UR17, -0x3, UR5 ;  /* 0xfffffffd111178a4 */ /* 0x000fe4000f8e0205 */
[----:B------:R-:W-:-:S02]  /*01d0*/  UIMAD UR15, UR15, -0x3, UR5 ;  /* 0xfffffffd0f0f78a4 */ /* 0x000fc4000f8e0205 */
[----:B------:R-:W-:Y:S02]  /*01e0*/  UIADD3 UR17, UPT, UPT, UR17, -0x1, URZ ;  /* 0xffffffff11117890 */ /* 0x000fe4000fffe0ff */
[----:B------:R-:W-:Y:S02]  /*01f0*/  UIADD3 UR9, UP2, UPT, UR9, -0x4, URZ ;  /* 0xfffffffc09097890 */ /* 0x000fe4000ff5e0ff */
[----:B------:R-:W-:Y:S02]  /*0200*/  UIADD3 UR7, UP0, UP1, UR15, UR7, UR17 ;  /* 0x000000070f077290 */ /* 0x000fe4000f91e011 */
[----:B------:R-:W-:Y:S02]  /*0210*/  UIMAD.WIDE.U32 UR10, UR21, -0x55555555, URZ ;  /* 0xaaaaaaab150a78a5 */ /* 0x000fe4000f8e00ff */
[----:B------:R-:W-:Y:S02]  /*0220*/  UIMAD.WIDE.U32 UR12, UR22, -0x55555555, URZ ;  /* 0xaaaaaaab160c78a5 */ /* 0x000fe4000f8e00ff */
[----:B------:R-:W-:-:S02]  /*0230*/  UIADD3.X UR8, UPT, UPT, URZ, UR8, URZ, UP0, UP1 ;  /* 0x00000008ff087290 */ /* 0x000fc400087e24ff */
[----:B------:R-:W-:Y:S02]  /*0240*/  UIADD3.X UR20, UPT, UPT, UR20, -0x1, URZ, UP2, !UPT ;  /* 0xffffffff14147890 */ /* 0x000fe400097fe4ff */
[----:B------:R-:W-:Y:S02]  /*0250*/  UISETP.NE.U32.AND UP0, UPT, UR9, URZ, UPT ;  /* 0x000000ff0900728c */ /* 0x000fe4000bf05070 */
[----:B------:R-:W-:Y:S02]  /*0260*/  USHF.R.U32.HI UR11, URZ, 0x1, UR11 ;  /* 0x00000001ff0b7899 */ /* 0x000fe4000801160b */
[----:B------:R-:W-:Y:S02]  /*0270*/  USHF.R.U32.HI UR13, URZ, 0x1, UR13 ;  /* 0x00000001ff0d7899 */ /* 0x000fe4000801160d */
[----:B------:R-:W-:Y:S02]  /*0280*/  UISETP.NE.AND.EX UP0, UPT, UR20, URZ, UPT, UP0 ;  /* 0x000000ff1400728c */ /* 0x000fe4000bf05300 */
[----:B------:R-:W-:-:S02]  /*0290*/  UIMAD UR13, UR13, -0x3, UR5 ;  /* 0xfffffffd0d0d78a4 */ /* 0x000fc4000f8e0205 */
[----:B------:R-:W-:Y:S02]  /*02a0*/  UIMAD UR11, UR11, -0x3, UR5 ;  /* 0xfffffffd0b0b78a4 */ /* 0x000fe4000f8e0205 */
[----:B------:R-:W-:Y:S02]  /*02b0*/  UIADD3 UR13, UPT, UPT, UR13, 0x1, URZ ;  /* 0x000000010d0d7890 */ /* 0x000fe4000fffe0ff */
[----:B------:R-:W-:Y:S02]  /*02c0*/  UIADD3 UR11, UPT, UPT, UR11, 0x2, URZ ;  /* 0x000000020b0b7890 */ /* 0x000fe4000fffe0ff */
[----:B------:R-:W-:Y:S02]  /*02d0*/  UIADD3 UR4, UPT, UPT, UR4, 0x4, URZ ;  /* 0x0000000404047890 */ /* 0x000fe4000fffe0ff */
[----:B------:R-:W-:Y:S02]  /*02e0*/  UIADD3 UR7, UP1, UP2, UR11, UR7, UR13 ;  /* 0x000000070b077290 */ /* 0x000fe4000fa3e00d */
[----:B------:R-:W-:-:S02]  /*02f0*/  UIADD3 UR21, UPT, UPT, UR21, 0x4, URZ ;  /* 0x0000000415157890 */ /* 0x000fc4000fffe0ff */
[----:B------:R-:W-:Y:S02]  /*0300*/  UIADD3 UR22, UPT, UPT, UR22, 0x4, URZ ;  /* 0x0000000416167890 */ /* 0x000fe4000fffe0ff */
[----:B------:R-:W-:Y:S02]  /*0310*/  UIADD3 UR5, UPT, UPT, UR5, 0x4, URZ ;  /* 0x0000000405057890 */ /* 0x000fe4000fffe0ff */
[----:B------:R-:W-:Y:S01]  /*0320*/  UIADD3.X UR8, UPT, UPT, URZ, UR8, URZ, UP1, UP2 ;  /* 0x00000008ff087290 */ /* 0x000fe20008fe44ff */
[----:B------:R-:W-:Y:S11]  /*0330*/  BRA.U UP0, `(.L_x_6) ;  /* 0xfffffffd00907547 */ /* 0x000ff6000b83ffff */
[----:B------:R-:W-:-:S12]  /*0340*/  UIADD3 UR4, UPT, UPT, UR5, -0x1, URZ ;  /* 0xffffffff05047890 */ /* 0x000fd8000fffe0ff */
.L_x_5:
[----:B------:R-:W-:-:S04]  /*0350*/  UISETP.NE.U32.AND UP0, UPT, UR23, URZ, UPT ;  /* 0x000000ff1700728c */ /* 0x000fc8000bf05070 */
[----:B------:R-:W-:-:S09]  /*0360*/  UISETP.NE.AND.EX UP0, UPT, UR6, URZ, UPT, UP0 ;  /* 0x000000ff0600728c */ /* 0x000fd2000bf05300 */
[----:B------:R-:W-:Y:S05]  /*0370*/  BRA.U !UP0, `(.L_x_4) ;  /* 0x0000000108b87547 */ /* 0x000fea000b800000 */
[----:B------:R-:W-:Y:S02]  /*0380*/  UIADD3 UR14, UP0, UPT, UR4, -0x1, URZ ;  /* 0xffffffff040e7890 */ /* 0x000fe4000ff1e0ff */
[----:B------:R-:W-:Y:S01]  /*0390*/  UMOV UR16, UR4 ;  /* 0x0000000400107c82 */ /* 0x000fe20008000000 */
[----:B------:R-:W-:Y:S01]  /*03a0*/  UMOV UR5, URZ ;  /* 0x000000ff00057c82 */ /* 0x000fe20008000000 */
[----:B------:R-:W-:-:S12]  /*03b0*/  UIADD3.X UR15, UPT, UPT, URZ, -0x1, URZ, UP0, !UPT ;  /* 0xffffffffff0f7890 */ /* 0x000fd800087fe4ff */
.L_x_7:
[----:B------:R-:W-:Y:S02]  /*03c0*/  UIMAD.WIDE.U32 UR10, UR5, -0x55555555, URZ ;  /* 0xaaaaaaab050a78a5 */ /* 0x000fe4000f8e00ff */
[----:B------:R-:W-:Y:S02]  /*03d0*/  UIMAD.WIDE.U32 UR20, UR16, -0x55555555, URZ ;  /* 0xaaaaaaab101478a5 */ /* 0x000fe4000f8e00ff */
[----:B------:R-:W-:Y:S02]  /*03e0*/  UIMAD.WIDE.U32 UR10, UP0, UR16, -0x55555556, UR10 ;  /* 0xaaaaaaaa100a78a5 */ /* 0x000fe4000f80000a */
[----:B------:R-:W-:Y:S02]  /*03f0*/  UIADD3 UR23, UP1, UPT, UR23, -0x1, URZ ;  /* 0xffffffff17177890 */ /* 0x000fe4000ff3e0ff */
[----:B------:R-:W-:Y:S02]  /*0400*/  UIADD3.X UR13, UPT, UPT, URZ, URZ, URZ, UP0, !UPT ;  /* 0x000000ffff0d7290 */ /* 0x000fe400087fe4ff */
[----:B------:R-:W-:Y:S01]  /*0410*/  UIADD3 URZ, UP0, UPT, UR21, UR10, URZ ;  /* 0x0000000a15ff7290 */ /* 0x000fe2000ff1e0ff */
[----:B------:R-:W-:Y:S01]  /*0420*/  UMOV UR12, UR11 ;  /* 0x0000000b000c7c82 */ /* 0x000fe20008000000 */
[----:B------:R-:W-:-:S02]  /*0430*/  UIADD3.X UR6, UPT, UPT, UR6, -0x1, URZ, UP1, !UPT ;  /* 0xffffffff06067890 */ /* 0x000fc40008ffe4ff */
[----:B------:R-:W-:Y:S02]  /*0440*/  UIMAD.WIDE.U32.X UR10, UR5, -0x55555556, UR12, UP0 ;  /* 0xaaaaaaaa050a78a5 */ /* 0x000fe400080e040c */
[----:B------:R-:W-:Y:S02]  /*0450*/  UIADD3 UR14, UP0, UPT, UR14, 0x1, URZ ;  /* 0x000000010e0e7890 */ /* 0x000fe4000ff1e0ff */
[----:B------:R-:W-:Y:S02]  /*0460*/  USHF.R.U64 UR9, UR10, 0x1, UR11 ;  /* 0x000000010a097899 */ /* 0x000fe4000800120b */
[----:B------:R-:W-:Y:S02]  /*0470*/  UIADD3.X UR15, UPT, UPT, URZ, UR15, URZ, UP0, !UPT ;  /* 0x0000000fff0f7290 */ /* 0x000fe400087fe4ff */
[----:B------:R-:W-:Y:S02]  /*0480*/  UISETP.NE.U32.AND UP0, UPT, UR23, URZ, UPT ;  /* 0x000000ff1700728c */ /* 0x000fe4000bf05070 */
[----:B------:R-:W-:-:S02]  /*0490*/  USHF.R.U32.HI UR10, URZ, 0x1, UR11 ;  /* 0x00000001ff0a7899 */ /* 0x000fc4000801160b */
[----:B------:R-:W-:Y:S01]  /*04a0*/  UISETP.NE.AND.EX UP0, UPT, UR6, URZ, UPT, UP0 ;  /* 0x000000ff0600728c */ /* 0x000fe2000bf05300 */
[----:B------:R-:W-:Y:S01]  /*04b0*/  UMOV UR4, UR16 ;  /* 0x0000001000047c82 */ /* 0x000fe20008000000 */
[----:B------:R-:W-:Y:S01]  /*04c0*/  UMOV UR17, UR7 ;  /* 0x0000000700117c82 */ /* 0x000fe20008000000 */
[----:B------:R-:W-:Y:S02]  /*04d0*/  UIMAD.WIDE.U32 UR12, UR9, -0x3, UR4 ;  /* 0xfffffffd090c78a5 */ /* 0x000fe4000f8e0004 */
[----:B------:R-:W-:Y:S02]  /*04e0*/  UIMAD UR4, UR10, -0x3, URZ ;  /* 0xfffffffd0a0478a4 */ /* 0x000fe4000f8e02ff */
[----:B------:R-:W-:Y:S02]  /*04f0*/  UIADD3 UR16, UP2, UPT, UR16, 0x1, URZ ;  /* 0x0000000110107890 */ /* 0x000fe4000ff5e0ff */
[----:B------:R-:W-:Y:S02]  /*0500*/  UIADD3 UR4, UPT, UPT, UR13, -UR9, UR4 ;  /* 0x800000090d047290 */ /* 0x000fe4000fffe004 */
[----:B------:R-:W-:Y:S01]  /*0510*/  UIADD3 UR7, UP1, UPT, UR7, UR12, URZ ;  /* 0x0000000c07077290 */ /* 0x000fe2000ff3e0ff */
[----:B------:R-:W-:Y:S01]  /*0520*/  UMOV UR20, UR8 ;  /* 0x0000000800147c82 */ /* 0x000fe20008000000 */
[----:B------:R-:W-:-:S02]  /*0530*/  UIADD3.X UR5, UPT, UPT, URZ, UR5, URZ, UP2, !UPT ;  /* 0x00000005ff057290 */ /* 0x000fc400097fe4ff */
[----:B------:R-:W-:Y:S01]  /*0540*/  UIADD3.X UR8, UPT, UPT, UR8, UR4, URZ, UP1, !UPT ;  /* 0x0000000408087290 */ /* 0x000fe20008ffe4ff */
[----:B------:R-:W-:Y:S11]  /*0550*/  BRA.U UP0, `(.L_x_7) ;  /* 0xfffffffd00987547 */ /* 0x000ff6000b83ffff */
[----:B------:R-:W-:Y:S02]  /*0560*/  UIMAD.WIDE.U32 UR4, UR15, -0x55555555, URZ ;  /* 0xaaaaaaab0f0478a5 */ /* 0x000fe4000f8e00ff */
[----:B------:R-:W-:Y:S02]  /*0570*/  UIMAD.WIDE.U32 UR8, UR14, -0x55555555, URZ ;  /* 0xaaaaaaab0e0878a5 */ /* 0x000fe4000f8e00ff */
[----:B------:R-:W-:-:S04]  /*0580*/  UIMAD.WIDE.U32 UR4, UP0, UR14, -0x55555556, UR4 ;  /* 0xaaaaaaaa0e0478a5 */ /* 0x000fc8000f800004 */
[----:B------:R-:W-:Y:S02]  /*0590*/  UIADD3.X UR7, UPT, UPT, URZ, URZ, URZ, UP0, !UPT ;  /* 0x000000ffff077290 */ /* 0x000fe400087fe4ff */
[----:B------:R-:W-:Y:S01]  /*05a0*/  UIADD3 URZ, UP0, UPT, UR9, UR4, URZ ;  /* 0x0000000409ff7290 */ /* 0x000fe2000ff1e0ff */
[----:B------:R-:W-:-:S03]  /*05b0*/  UMOV UR6, UR5 ;  /* 0x0000000500067c82 */ /* 0x000fc60008000000 */
[----:B------:R-:W-:-:S04]  /*05c0*/  UIMAD.WIDE.U32.X UR4, UR15, -0x55555556, UR6, UP0 ;  /* 0xaaaaaaaa0f0478a5 */ /* 0x000fc800080e0406 */
[----:B------:R-:W-:Y:S02]  /*05d0*/  USHF.R.U64 UR8, UR4, 0x1, UR5 ;  /* 0x0000000104087899 */ /* 0x000fe40008001205 */
[----:B------:R-:W-:Y:S01]  /*05e0*/  USHF.R.U32.HI UR6, URZ, 0x1, UR5 ;  /* 0x00000001ff067899 */ /* 0x000fe20008011605 */
[----:B------:R-:W-:Y:S02]  /*05f0*/  UMOV UR4, UR14 ;  /* 0x0000000e00047c82 */ /* 0x000fe40008000000 */
[----:B------:R-:W-:Y:S01]  /*0600*/  UMOV UR5, UR15 ;  /* 0x0000000f00057c82 */ /* 0x000fe20008000000 */
[----:B------:R-:W-:Y:S02]  /*0610*/  UIMAD UR6, UR6, -0x3, URZ ;  /* 0xfffffffd060678a4 */ /* 0x000fe4000f8e02ff */
[----:B------:R-:W-:-:S04]  /*0620*/  UIMAD.WIDE.U32 UR4, UR8, -0x3, UR4 ;  /* 0xfffffffd080478a5 */ /* 0x000fc8000f8e0004 */
[----:B------:R-:W-:Y:S02]  /*0630*/  UIADD3 UR8, UPT, UPT, UR5, -UR8, UR6 ;  /* 0x8000000805087290 */ /* 0x000fe4000fffe006 */
[----:B------:R-:W-:-:S04]  /*0640*/  UIADD3 UR7, UP0, UPT, UR17, UR4, URZ ;  /* 0x0000000411077290 */ /* 0x000fc8000ff1e0ff */
[----:B------:R-:W-:-:S12]  /*0650*/  UIADD3.X UR8, UPT, UPT, UR20, UR8, URZ, UP0, !UPT ;  /* 0x0000000814087290 */ /* 0x000fd800087fe4ff */
.L_x_4:
[----:B------:R-:W0:Y:S01]  /*0660*/  LDC.64 R2, c[0x0][0x380] ;  /* 0x0000e000ff027b82 */ /* 0x000e220000000a00 */
[----:B------:R-:W-:Y:S02]  /*0670*/  MOV R4, UR7 ;  /* 0x0000000700047c02 */ /* 0x000fe40008000f00 */
[----:B------:R-:W-:-:S05]  /*0680*/  MOV R5, UR8 ;  /* 0x0000000800057c02 */ /* 0x000fca0008000f00 */
[----:B0-----:R-:W-:Y:S01]  /*0690*/  STG.E.64 desc[UR18][R2.64], R4 ;  /* 0x0000000402007986 */ /* 0x001fe2000c101b12 */
[----:B------:R-:W-:Y:S05]  /*06a0*/  EXIT ;  /* 0x000000000000794d */ /* 0x000fea0003800000 */
.L_x_8:
        /* <DEDUP_REMOVED lines=13> */
.L_x_10:


//--------------------- .nv.shared._Z3sumPli      --------------------------
	.section	.nv.shared._Z3sumPli,"aw",@nobits
	.sectionflags	@""
	.align	8
.nv.shared._Z3sumPli:
	.zero		1280


//--------------------- .nv.shared.reserved.0     --------------------------
	.section	.nv.shared.reserved.0,"aw",@nobits
	.weak		__nv_reservedSMEM_offset_0_alias
	.size		__nv_reservedSMEM_offset_0_alias, 0, 64
	.other		__nv_reservedSMEM_offset_0_alias,@"STO_CUDA_RESERVED_SHARED STV_DEFAULT"
__nv_reservedSMEM_offset_0_alias:
	.zero		0
	.zero		64


//--------------------- .nv.constant0._Z3sumPli   --------------------------
	.section	.nv.constant0._Z3sumPli,"a",@progbits
	.sectionflags	@""
	.align	4
.nv.constant0._Z3sumPli:
	.zero		908


//--------------------- .nv.constant0._Z11clock_blockPll --------------------------
	.section	.nv.constant0._Z11clock_blockPll,"a",@progbits
	.sectionflags	@""
	.align	4
.nv.constant0._Z11clock_blockPll:
	.zero		912


//--------------------- SYMBOLS --------------------------

	.type		.nv.reservedSmem.offset0,@object
	.size		.nv.reservedSmem.offset0,0x4
	.type		.nv.reservedSmem.cap,@object
	.size		.nv.reservedSmem.cap,0x4
